//
// Generated by NVIDIA NVVM Compiler
//
// Compiler Build ID: CL-36424714
// Cuda compilation tools, release 13.0, V13.0.88
// Based on NVVM 20.0.0
//

.version 9.0
.target sm_100
.address_size 64

	// .globl	_Z6kernelPiS_S_

.visible .entry _Z6kernelPiS_S_(
	.param .u64 .ptr .align 1 _Z6kernelPiS_S__param_0,
	.param .u64 .ptr .align 1 _Z6kernelPiS_S__param_1,
	.param .u64 .ptr .align 1 _Z6kernelPiS_S__param_2
)
{
	.reg .b32 	%r<7>;
	.reg .b64 	%rd<11>;

	ld.param.u64 	%rd1, [_Z6kernelPiS_S__param_0];
	ld.param.u64 	%rd2, [_Z6kernelPiS_S__param_1];
	ld.param.u64 	%rd3, [_Z6kernelPiS_S__param_2];
	cvta.to.global.u64 	%rd4, %rd3;
	cvta.to.global.u64 	%rd5, %rd2;
	cvta.to.global.u64 	%rd6, %rd1;
	mov.u32 	%r1, %ctaid.x;
	mov.u32 	%r2, %tid.x;
	mad.lo.s32 	%r3, %r1, %r2, %r2;
	mul.wide.s32 	%rd7, %r3, 4;
	add.s64 	%rd8, %rd6, %rd7;
	ld.global.u32 	%r4, [%rd8];
	add.s64 	%rd9, %rd5, %rd7;
	ld.global.u32 	%r5, [%rd9];
	mul.lo.s32 	%r6, %r5, %r4;
	add.s64 	%rd10, %rd4, %rd7;
	st.global.u32 	[%rd10], %r6;
	ret;

}


// ===== COMPILED SASS (sm_100) =====

	.target	sm_100

	.elftype	@"ET_EXEC"


//--------------------- .note.nv.tkinfo           --------------------------
	.section	.note.nv.tkinfo,"",@"SHT_NOTE"
	.sectionflags	@"SHF_NOTE_NV_TKINFO"
	.tkinfo
        /*0018*/ 	.word	0x00000002
        /*0030*/ 	.string	""
        /*0030*/ 	.string	"ptxas"
        /*0030*/ 	.string	"Cuda compilation tools, release 13.0, V13.0.88"
        /*0030*/ 	.string	"Build cuda_13.0.r13.0/compiler.36424714_0"
        /*0030*/ 	.string	"-arch sm_100 -m 64 "



//--------------------- .note.nv.cuinfo           --------------------------
	.section	.note.nv.cuinfo,"",@"SHT_NOTE"
	.sectionflags	@"SHF_NOTE_NV_CUINFO"
        /*0018*/ 	.short	0x0002
        /*001a*/ 	.short	0x0064
        /*001c*/ 	.short	0x0082
	.zero		2


//--------------------- .nv.info                  --------------------------
	.section	.nv.info,"",@"SHT_CUDA_INFO"
	.align	4


	//----- nvinfo : EIATTR_REGCOUNT
	.align		4
        /*0000*/ 	.byte	0x04, 0x2f
        /*0002*/ 	.short	(.L_1 - .L_0)
	.align		4
.L_0:
        /*0004*/ 	.word	index@(_Z6kernelPiS_S_)
        /*0008*/ 	.word	0x0000000c


	//----- nvinfo : EIATTR_FRAME_SIZE
	.align		4
.L_1:
        /*000c*/ 	.byte	0x04, 0x11
        /*000e*/ 	.short	(.L_3 - .L_2)
	.align		4
.L_2:
        /*0010*/ 	.word	index@(_Z6kernelPiS_S_)
        /*0014*/ 	.word	0x00000000


	//----- nvinfo : EIATTR_MIN_STACK_SIZE
	.align		4
.L_3:
        /*0018*/ 	.byte	0x04, 0x12
        /*001a*/ 	.short	(.L_5 - .L_4)
	.align		4
.L_4:
        /*001c*/ 	.word	index@(_Z6kernelPiS_S_)
        /*0020*/ 	.word	0x00000000
.L_5:


//--------------------- .nv.compat                --------------------------
	.section	.nv.compat,"",@"SHT_CUDA_COMPAT_INFO"
	.align	4
        /*0000*/ 	.byte	0x02, 0x09, 0x00, 0x00, 0x02, 0x02, 0x01, 0x00, 0x02, 0x05, 0x05, 0x00, 0x03, 0x07, 0x01, 0x01
        /*0010*/ 	.byte	0x02, 0x03, 0x00, 0x00, 0x02, 0x06, 0x01, 0x00, 0x04, 0x0b, 0x08, 0x00, 0x09, 0x00, 0x00, 0x00
        /*0020*/ 	.byte	0x00, 0x00, 0x00, 0x00


//--------------------- .nv.info._Z6kernelPiS_S_  --------------------------
	.section	.nv.info._Z6kernelPiS_S_,"",@"SHT_CUDA_INFO"
	.sectionflags	@""
	.align	4


	//----- nvinfo : EIATTR_CUDA_API_VERSION
	.align		4
        /*0000*/ 	.byte	0x04, 0x37
        /*0002*/ 	.short	(.L_7 - .L_6)
.L_6:
        /*0004*/ 	.word	0x00000082


	//----- nvinfo : EIATTR_KPARAM_INFO
	.align		4
.L_7:
        /*0008*/ 	.byte	0x04, 0x17
        /*000a*/ 	.short	(.L_9 - .L_8)
.L_8:
        /*000c*/ 	.word	0x00000000
        /*0010*/ 	.short	0x0002
        /*0012*/ 	.short	0x0010
        /*0014*/ 	.byte	0x00, 0xf5, 0x21, 0x00


	//----- nvinfo : EIATTR_KPARAM_INFO
	.align		4
.L_9:
        /*0018*/ 	.byte	0x04, 0x17
        /*001a*/ 	.short	(.L_11 - .L_10)
.L_10:
        /*001c*/ 	.word	0x00000000
        /*0020*/ 	.short	0x0001
        /*0022*/ 	.short	0x0008
        /*0024*/ 	.byte	0x00, 0xf5, 0x21, 0x00


	//----- nvinfo : EIATTR_KPARAM_INFO
	.align		4
.L_11:
        /*0028*/ 	.byte	0x04, 0x17
        /*002a*/ 	.short	(.L_13 - .L_12)
.L_12:
        /*002c*/ 	.word	0x00000000
        /*0030*/ 	.short	0x0000
        /*0032*/ 	.short	0x0000
        /*0034*/ 	.byte	0x00, 0xf5, 0x21, 0x00


	//----- nvinfo : EIATTR_SPARSE_MMA_MASK
	.align		4
.L_13:
        /*0038*/ 	.byte	0x03, 0x50
        /*003a*/ 	.short	0x0000


	//----- nvinfo : EIATTR_MAXREG_COUNT
	.align		4
        /*003c*/ 	.byte	0x03, 0x1b
        /*003e*/ 	.short	0x00ff


	//----- nvinfo : EIATTR_MERCURY_ISA_VERSION
	.align		4
        /*0040*/ 	.byte	0x03, 0x5f
        /*0042*/ 	.short	0x0101


	//----- nvinfo : EIATTR_VRC_CTA_INIT_COUNT
	.align		4
        /*0044*/ 	.byte	0x02, 0x4a
	.zero		1
	.zero		1


	//----- nvinfo : EIATTR_EXIT_INSTR_OFFSETS
	.align		4
        /*0048*/ 	.byte	0x04, 0x1c
        /*004a*/ 	.short	(.L_15 - .L_14)


	//   ....[0]....
.L_14:
        /*004c*/ 	.word	0x000000f0


	//----- nvinfo : EIATTR_CBANK_PARAM_SIZE
	.align		4
.L_15:
        /*0050*/ 	.byte	0x03, 0x19
        /*0052*/ 	.short	0x0018


	//----- nvinfo : EIATTR_PARAM_CBANK
	.align		4
        /*0054*/ 	.byte	0x04, 0x0a
        /*0056*/ 	.short	(.L_17 - .L_16)
	.align		4
.L_16:
        /*0058*/ 	.word	index@(.nv.constant0._Z6kernelPiS_S_)
        /*005c*/ 	.short	0x0380
        /*005e*/ 	.short	0x0018


	//----- nvinfo : EIATTR_SW_WAR
	.align		4
.L_17:
        /*0060*/ 	.byte	0x04, 0x36
        /*0062*/ 	.short	(.L_19 - .L_18)
.L_18:
        /*0064*/ 	.word	0x00000008
.L_19:


//--------------------- .nv.callgraph             --------------------------
	.section	.nv.callgraph,"",@"SHT_CUDA_CALLGRAPH"
	.align	4
	.sectionentsize	8
	.align		4
        /*0000*/ 	.word	0x00000000
	.align		4
        /*0004*/ 	.word	0xffffffff
	.align		4
        /*0008*/ 	.word	0x00000000
	.align		4
        /*000c*/ 	.word	0xfffffffe
	.align		4
        /*0010*/ 	.word	0x00000000
	.align		4
        /*0014*/ 	.word	0xfffffffd
	.align		4
        /*0018*/ 	.word	0x00000000
	.align		4
        /*001c*/ 	.word	0xfffffffc


//--------------------- .text._Z6kernelPiS_S_     --------------------------
	.section	.text._Z6kernelPiS_S_,"ax",@progbits
	.align	128
        .global         _Z6kernelPiS_S_
        .type           _Z6kernelPiS_S_,@function
        .size           _Z6kernelPiS_S_,(.L_x_1 - _Z6kernelPiS_S_)
        .other          _Z6kernelPiS_S_,@"STO_CUDA_ENTRY STV_DEFAULT"
_Z6kernelPiS_S_:
.text._Z6kernelPiS_S_:
[----:B------:R-:W-:Y:S01]  /*0000*/  LDC R1, c[0x0][0x37c] ;  /* 0x0000df00ff017b82 */ /* 0x000fe20000000800 */
[----:B------:R-:W0:Y:S07]  /*0010*/  S2R R9, SR_TID.X ;  /* 0x0000000000097919 */ /* 0x000e2e0000002100 */
[----:B------:R-:W0:Y:S01]  /*0020*/  S2UR UR6, SR_CTAID.X ;  /* 0x00000000000679c3 */ /* 0x000e220000002500 */
[----:B------:R-:W1:Y:S07]  /*0030*/  LDCU.64 UR4, c[0x0][0x358] ;  /* 0x00006b00ff0477ac */ /* 0x000e6e0008000a00 */
[----:B------:R-:W2:Y:S08]  /*0040*/  LDC.64 R2, c[0x0][0x380] ;  /* 0x0000e000ff027b82 */ /* 0x000eb00000000a00 */
[----:B------:R-:W3:Y:S08]  /*0050*/  LDC.64 R4, c[0x0][0x388] ;  /* 0x0000e200ff047b82 */ /* 0x000ef00000000a00 */
[----:B------:R-:W4:Y:S01]  /*0060*/  LDC.64 R6, c[0x0][0x390] ;  /* 0x0000e400ff067b82 */ /* 0x000f220000000a00 */
[----:B0-----:R-:W-:-:S04]  /*0070*/  IMAD R9, R9, UR6, R9 ;  /* 0x0000000609097c24 */ /* 0x001fc8000f8e0209 */
[----:B--2---:R-:W-:-:S04]  /*0080*/  IMAD.WIDE R2, R9, 0x4, R2 ;  /* 0x0000000409027825 */ /* 0x004fc800078e0202 */
[C---:B---3--:R-:W-:Y:S02]  /*0090*/  IMAD.WIDE R4, R9.reuse, 0x4, R4 ;  /* 0x0000000409047825 */ /* 0x048fe400078e0204 */
[----:B-1----:R-:W2:Y:S04]  /*00a0*/  LDG.E R2, desc[UR4][R2.64] ;  /* 0x0000000402027981 */ /* 0x002ea8000c1e1900 */
[----:B------:R-:W2:Y:S01]  /*00b0*/  LDG.E R5, desc[UR4][R4.64] ;  /* 0x0000000404057981 */ /* 0x000ea2000c1e1900 */
[----:B----4-:R-:W-:-:S04]  /*00c0*/  IMAD.WIDE R6, R9, 0x4, R6 ;  /* 0x0000000409067825 */ /* 0x010fc800078e0206 */
[----:B--2---:R-:W-:-:S05]  /*00d0*/  IMAD R9, R2, R5, RZ ;  /* 0x0000000502097224 */ /* 0x004fca00078e02ff */
[----:B------:R-:W-:Y:S01]  /*00e0*/  STG.E desc[UR4][R6.64], R9 ;  /* 0x0000000906007986 */ /* 0x000fe2000c101904 */
[----:B------:R-:W-:Y:S05]  /*00f0*/  EXIT ;  /* 0x000000000000794d */ /* 0x000fea0003800000 */
.L_x_0:
[----:B------:R-:W-:-:S00]  /*0100*/  BRA `(.L_x_0) ;  /* 0xfffffffc00fc7947 */ /* 0x000fc0000383ffff */
[----:B------:R-:W-:-:S00]  /*0110*/  NOP ;  /* 0x0000000000007918 */ /* 0x000fc00000000000 */
        /* <DEDUP_REMOVED lines=14> */
.L_x_1:


//--------------------- .nv.shared.reserved.0     --------------------------
	.section	.nv.shared.reserved.0,"aw",@nobits
	.weak		__nv_reservedSMEM_offset_0_alias
	.size		__nv_reservedSMEM_offset_0_alias, 0, 64
	.other		__nv_reservedSMEM_offset_0_alias,@"STO_CUDA_RESERVED_SHARED STV_DEFAULT"
__nv_reservedSMEM_offset_0_alias:
	.zero		0
	.zero		64


//--------------------- .nv.constant0._Z6kernelPiS_S_ --------------------------
	.section	.nv.constant0._Z6kernelPiS_S_,"a",@progbits
	.sectionflags	@""
	.align	4
.nv.constant0._Z6kernelPiS_S_:
	.zero		920


//--------------------- SYMBOLS --------------------------

	.type		.nv.reservedSmem.offset0,@object
	.size		.nv.reservedSmem.offset0,0x4
